	.headerflags	@"EF_CUDA_TEXMODE_UNIFIED EF_CUDA_64BIT_ADDRESS EF_CUDA_ACCELERATORS EF_CUDA_SM90 EF_CUDA_VIRTUAL_SM(EF_CUDA_SM90)"
	.elftype	@"ET_EXEC"


//--------------------- .nv.info                  --------------------------
	.section	.nv.info,"",@"SHT_CUDA_INFO"
	.align	4


	//----- nvinfo : EIATTR_REGCOUNT
	.align		4
        /*0000*/ 	.byte	0x04, 0x2f
        /*0002*/ 	.short	(.L_3 - .L_2)
	.align		4
.L_2:
        /*0004*/ 	.word	index@(triton_poi_fused__native_batch_norm_legit_no_training_add_div_hardtanh_mul_2)
        /*0008*/ 	.word	0x00000010


	//----- nvinfo : EIATTR_MIN_STACK_SIZE
	.align		4
.L_3:
        /*000c*/ 	.byte	0x04, 0x12
        /*000e*/ 	.short	(.L_5 - .L_4)
	.align		4
.L_4:
        /*0010*/ 	.word	index@(triton_poi_fused__native_batch_norm_legit_no_training_add_div_hardtanh_mul_2)
        /*0014*/ 	.word	0x00000000


	//----- nvinfo : EIATTR_FRAME_SIZE
	.align		4
.L_5:
        /*0018*/ 	.byte	0x04, 0x11
        /*001a*/ 	.short	(.L_7 - .L_6)
	.align		4
.L_6:
        /*001c*/ 	.word	index@(triton_poi_fused__native_batch_norm_legit_no_training_add_div_hardtanh_mul_2)
        /*0020*/ 	.word	0x00000000


	//----- nvinfo : EIATTR_MIN_STACK_SIZE
	.align		4
.L_7:
        /*0024*/ 	.byte	0x04, 0x12
        /*0026*/ 	.short	(.L_9 - .L_8)
	.align		4
.L_8:
        /*0028*/ 	.word	index@(triton_poi_fused__native_batch_norm_legit_no_training_add_div_hardtanh_mul_2)
        /*002c*/ 	.word	0x00000000
.L_9:


//--------------------- .nv.info.triton_poi_fused__native_batch_norm_legit_no_training_add_div_hardtanh_mul_2 --------------------------
	.section	.nv.info.triton_poi_fused__native_batch_norm_legit_no_training_add_div_hardtanh_mul_2,"",@"SHT_CUDA_INFO"
	.sectionflags	@""
	.align	4


	//----- nvinfo : EIATTR_CUDA_API_VERSION
	.align		4
        /*0000*/ 	.byte	0x04, 0x37
        /*0002*/ 	.short	(.L_11 - .L_10)
.L_10:
        /*0004*/ 	.word	0x0000007c


	//----- nvinfo : EIATTR_KPARAM_INFO
	.align		4
.L_11:
        /*0008*/ 	.byte	0x04, 0x17
        /*000a*/ 	.short	(.L_13 - .L_12)
.L_12:
        /*000c*/ 	.word	0x00000000
        /*0010*/ 	.short	0x0006
        /*0012*/ 	.short	0x0030
        /*0014*/ 	.byte	0x00, 0xf0, 0x11, 0x00


	//----- nvinfo : EIATTR_KPARAM_INFO
	.align		4
.L_13:
        /*0018*/ 	.byte	0x04, 0x17
        /*001a*/ 	.short	(.L_15 - .L_14)
.L_14:
        /*001c*/ 	.word	0x00000000
        /*0020*/ 	.short	0x0005
        /*0022*/ 	.short	0x0028
        /*0024*/ 	.byte	0x00, 0xf4, 0x21, 0x00


	//----- nvinfo : EIATTR_KPARAM_INFO
	.align		4
.L_15:
        /*0028*/ 	.byte	0x04, 0x17
        /*002a*/ 	.short	(.L_17 - .L_16)
.L_16:
        /*002c*/ 	.word	0x00000000
        /*0030*/ 	.short	0x0004
        /*0032*/ 	.short	0x0020
        /*0034*/ 	.byte	0x00, 0xf4, 0x21, 0x00


	//----- nvinfo : EIATTR_KPARAM_INFO
	.align		4
.L_17:
        /*0038*/ 	.byte	0x04, 0x17
        /*003a*/ 	.short	(.L_19 - .L_18)
.L_18:
        /*003c*/ 	.word	0x00000000
        /*0040*/ 	.short	0x0003
        /*0042*/ 	.short	0x0018
        /*0044*/ 	.byte	0x00, 0xf4, 0x21, 0x00


	//----- nvinfo : EIATTR_KPARAM_INFO
	.align		4
.L_19:
        /*0048*/ 	.byte	0x04, 0x17
        /*004a*/ 	.short	(.L_21 - .L_20)
.L_20:
        /*004c*/ 	.word	0x00000000
        /*0050*/ 	.short	0x0002
        /*0052*/ 	.short	0x0010
        /*0054*/ 	.byte	0x00, 0xf4, 0x21, 0x00


	//----- nvinfo : EIATTR_KPARAM_INFO
	.align		4
.L_21:
        /*0058*/ 	.byte	0x04, 0x17
        /*005a*/ 	.short	(.L_23 - .L_22)
.L_22:
        /*005c*/ 	.word	0x00000000
        /*0060*/ 	.short	0x0001
        /*0062*/ 	.short	0x0008
        /*0064*/ 	.byte	0x00, 0xf4, 0x21, 0x00


	//----- nvinfo : EIATTR_KPARAM_INFO
	.align		4
.L_23:
        /*0068*/ 	.byte	0x04, 0x17
        /*006a*/ 	.short	(.L_25 - .L_24)
.L_24:
        /*006c*/ 	.word	0x00000000
        /*0070*/ 	.short	0x0000
        /*0072*/ 	.short	0x0000
        /*0074*/ 	.byte	0x00, 0xf4, 0x21, 0x00


	//----- nvinfo : EIATTR_SPARSE_MMA_MASK
	.align		4
.L_25:
        /*0078*/ 	.byte	0x03, 0x50
        /*007a*/ 	.short	0x0000


	//----- nvinfo : EIATTR_MAXREG_COUNT
	.align		4
        /*007c*/ 	.byte	0x03, 0x1b
        /*007e*/ 	.short	0x00ff


	//----- nvinfo : EIATTR_EXIT_INSTR_OFFSETS
	.align		4
        /*0080*/ 	.byte	0x04, 0x1c
        /*0082*/ 	.short	(.L_27 - .L_26)


	//   ....[0]....
.L_26:
        /*0084*/ 	.word	0x00000330


	//----- nvinfo : EIATTR_REQNTID
	.align		4
.L_27:
        /*0088*/ 	.byte	0x04, 0x10
        /*008a*/ 	.short	(.L_29 - .L_28)
.L_28:
        /*008c*/ 	.word	0x00000080
        /*0090*/ 	.word	0x00000001
        /*0094*/ 	.word	0x00000001


	//----- nvinfo : EIATTR_CBANK_PARAM_SIZE
	.align		4
.L_29:
        /*0098*/ 	.byte	0x03, 0x19
        /*009a*/ 	.short	0x0034


	//----- nvinfo : EIATTR_PARAM_CBANK
	.align		4
        /*009c*/ 	.byte	0x04, 0x0a
        /*009e*/ 	.short	(.L_31 - .L_30)
	.align		4
.L_30:
        /*00a0*/ 	.word	index@(.nv.constant0.triton_poi_fused__native_batch_norm_legit_no_training_add_div_hardtanh_mul_2)
        /*00a4*/ 	.short	0x0210
        /*00a6*/ 	.short	0x0034


	//----- nvinfo : EIATTR_SW_WAR
	.align		4
.L_31:
        /*00a8*/ 	.byte	0x04, 0x36
        /*00aa*/ 	.short	(.L_33 - .L_32)
.L_32:
        /*00ac*/ 	.word	0x00000008
.L_33:


//--------------------- .nv.callgraph             --------------------------
	.section	.nv.callgraph,"",@"SHT_CUDA_CALLGRAPH"
	.align	4
	.sectionentsize	8
	.align		4
        /*0000*/ 	.word	0x00000000
	.align		4
        /*0004*/ 	.word	0xffffffff
	.align		4
        /*0008*/ 	.word	0x00000000
	.align		4
        /*000c*/ 	.word	0xfffffffe
	.align		4
        /*0010*/ 	.word	0x00000000
	.align		4
        /*0014*/ 	.word	0xfffffffd
	.align		4
        /*0018*/ 	.word	0x00000000
	.align		4
        /*001c*/ 	.word	0xfffffffc


//--------------------- .nv.constant4             --------------------------
	.section	.nv.constant4,"a",@progbits
	.align	8
	.align		8
.nv.constant4:
        /*0000*/ 	.dword	_$_str
	.align		8
        /*0008*/ 	.dword	_$_str_$_2


//--------------------- .text.triton_poi_fused__native_batch_norm_legit_no_training_add_div_hardtanh_mul_2 --------------------------
	.section	.text.triton_poi_fused__native_batch_norm_legit_no_training_add_div_hardtanh_mul_2,"ax",@progbits
	.align	128
        .global         triton_poi_fused__native_batch_norm_legit_no_training_add_div_hardtanh_mul_2
        .type           triton_poi_fused__native_batch_norm_legit_no_training_add_div_hardtanh_mul_2,@function
        .size           triton_poi_fused__native_batch_norm_legit_no_training_add_div_hardtanh_mul_2,(.L_x_1 - triton_poi_fused__native_batch_norm_legit_no_training_add_div_hardtanh_mul_2)
        .other          triton_poi_fused__native_batch_norm_legit_no_training_add_div_hardtanh_mul_2,@"STO_CUDA_ENTRY STV_DEFAULT"
triton_poi_fused__native_batch_norm_legit_no_training_add_div_hardtanh_mul_2:
.text.triton_poi_fused__native_batch_norm_legit_no_training_add_div_hardtanh_mul_2:
[----:B------:R-:W-:Y:S01]  /*0000*/  LDC R1, c[0x0][0x28] ;  /* 0x00000a00ff017b82 */ /* 0x000fe20000000800 */
[----:B------:R-:W1:Y:S07]  /*0010*/  S2R R0, SR_TID.X ;  /* 0x0000000000007919 */ /* 0x000e6e0000002100 */
[----:B------:R-:W2:Y:S01]  /*0020*/  LDC.64 R6, c[0x0][0x228] ;  /* 0x00008a00ff067b82 */ /* 0x000ea20000000a00 */
[----:B------:R-:W-:Y:S01]  /*0030*/  ULDC.64 UR4, c[0x0][0x208] ;  /* 0x0000820000047ab9 */ /* 0x000fe20000000a00 */
[----:B------:R-:W3:Y:S06]  /*0040*/  S2R R3, SR_CTAID.X ;  /* 0x0000000000037919 */ /* 0x000eec0000002500 */
[----:B------:R-:W4:Y:S08]  /*0050*/  LDC.64 R4, c[0x0][0x220] ;  /* 0x00008800ff047b82 */ /* 0x000f300000000a00 */
[----:B------:R-:W5:Y:S08]  /*0060*/  LDC.64 R8, c[0x0][0x230] ;  /* 0x00008c00ff087b82 */ /* 0x000f700000000a00 */
[----:B------:R-:W5:Y:S01]  /*0070*/  LDC.64 R10, c[0x0][0x238] ;  /* 0x00008e00ff0a7b82 */ /* 0x000f620000000a00 */
[----:B-1----:R-:W-:-:S02]  /*0080*/  LOP3.LUT R0, R0, 0x7f, RZ, 0xc0, !PT ;  /* 0x0000007f00007812 */ /* 0x002fc400078ec0ff */
[----:B---3--:R-:W-:Y:S02]  /*0090*/  SHF.R.S32.HI R2, RZ, 0x18, R3 ;  /* 0x00000018ff027819 */ /* 0x008fe40000011403 */
[----:B------:R-:W-:Y:S02]  /*00a0*/  LEA R0, R3, R0, 0x7 ;  /* 0x0000000003007211 */ /* 0x000fe400078e38ff */
[----:B------:R-:W-:-:S04]  /*00b0*/  SGXT R3, R2, 0x1 ;  /* 0x000000010203781a */ /* 0x000fc80000000200 */
[----:B------:R-:W-:-:S04]  /*00c0*/  LEA.HI R3, R3, R0, RZ, 0x3 ;  /* 0x0000000003037211 */ /* 0x000fc800078f18ff */
[----:B------:R-:W-:-:S04]  /*00d0*/  LOP3.LUT R3, R3, 0xfffffff8, RZ, 0xc0, !PT ;  /* 0xfffffff803037812 */ /* 0x000fc800078ec0ff */
[----:B------:R-:W-:Y:S02]  /*00e0*/  IADD3 R13, R0, -R3, RZ ;  /* 0x80000003000d7210 */ /* 0x000fe40007ffe0ff */
[----:B------:R-:W1:Y:S03]  /*00f0*/  LDC.64 R2, c[0x0][0x218] ;  /* 0x00008600ff027b82 */ /* 0x000e660000000a00 */
[----:B--2---:R-:W-:-:S06]  /*0100*/  IMAD.WIDE R6, R13, 0x4, R6 ;  /* 0x000000040d067825 */ /* 0x004fcc00078e0206 */
[----:B------:R-:W2:Y:S01]  /*0110*/  LDG.E.EL R6, desc[UR4][R6.64] ;  /* 0x0000000406067981 */ /* 0x000ea2000c2e1900 */
[----:B----4-:R-:W-:-:S04]  /*0120*/  IMAD.WIDE R4, R13, 0x4, R4 ;  /* 0x000000040d047825 */ /* 0x010fc800078e0204 */
[C---:B-----5:R-:W-:Y:S02]  /*0130*/  IMAD.WIDE R8, R13.reuse, 0x4, R8 ;  /* 0x000000040d087825 */ /* 0x060fe400078e0208 */
[----:B------:R3:W4:Y:S02]  /*0140*/  LDG.E.EL R5, desc[UR4][R4.64] ;  /* 0x0000000404057981 */ /* 0x000724000c2e1900 */
[----:B0-----:R-:W-:Y:S02]  /*0150*/  IMAD.WIDE R10, R13, 0x4, R10 ;  /* 0x000000040d0a7825 */ /* 0x001fe400078e020a */
[----:B------:R-:W5:Y:S02]  /*0160*/  LDG.E.EL R8, desc[UR4][R8.64] ;  /* 0x0000000408087981 */ /* 0x000f64000c2e1900 */
[----:B-1----:R-:W-:Y:S02]  /*0170*/  IMAD.WIDE R2, R0, 0x4, R2 ;  /* 0x0000000400027825 */ /* 0x002fe400078e0202 */
[----:B------:R-:W5:Y:S04]  /*0180*/  LDG.E.EL R11, desc[UR4][R10.64] ;  /* 0x000000040a0b7981 */ /* 0x000f68000c2e1900 */
[----:B------:R-:W4:Y:S01]  /*0190*/  LDG.E R2, desc[UR4][R2.64] ;  /* 0x0000000402027981 */ /* 0x000f22000c1e1900 */
[----:B---3--:R-:W-:Y:S01]  /*01a0*/  HFMA2.MMA R4, -RZ, RZ, 1.625, 0 ;  /* 0x3e800000ff047435 */ /* 0x008fe200000001ff */
[----:B--2---:R-:W-:-:S04]  /*01b0*/  FADD R6, R6, 9.9999997473787516356e-06 ;  /* 0x3727c5ac06067421 */ /* 0x004fc80000000000 */
[----:B------:R-:W0:Y:S02]  /*01c0*/  MUFU.SQRT R7, R6 ;  /* 0x0000000600077308 */ /* 0x000e240000002000 */
[C---:B0-----:R-:W-:Y:S02]  /*01d0*/  FSETP.GT.AND P0, PT, R7.reuse, 8.50705917302346158658e+37, PT ;  /* 0x7e8000000700780b */ /* 0x041fe40003f04000 */
[----:B------:R-:W-:-:S11]  /*01e0*/  FSETP.GEU.AND P1, PT, R7, 1.175494350822287508e-38, PT ;  /* 0x008000000700780b */ /* 0x000fd60003f2e000 */
[----:B------:R-:W-:-:S04]  /*01f0*/  @P0 FMUL R7, R7, 0.25 ;  /* 0x3e80000007070820 */ /* 0x000fc80000400000 */
[----:B------:R-:W-:-:S06]  /*0200*/  @!P1 FMUL R7, R7, 16777216 ;  /* 0x4b80000007079820 */ /* 0x000fcc0000400000 */
[----:B------:R-:W0:Y:S01]  /*0210*/  MUFU.RCP R7, R7 ;  /* 0x0000000700077308 */ /* 0x000e220000001000 */
[----:B------:R-:W-:Y:S01]  /*0220*/  FSEL R4, R4, 1, P0 ;  /* 0x3f80000004047808 */ /* 0x000fe20000000000 */
[----:B----4-:R-:W-:-:S04]  /*0230*/  FADD R2, R2, -R5 ;  /* 0x8000000502027221 */ /* 0x010fc80000000000 */
[----:B------:R-:W-:-:S04]  /*0240*/  @!P1 FMUL R4, R4, 16777216 ;  /* 0x4b80000004049820 */ /* 0x000fc80000400000 */
[----:B0-----:R-:W-:-:S04]  /*0250*/  FMUL R3, R7, R4 ;  /* 0x0000000407037220 */ /* 0x001fc80000400000 */
[----:B------:R-:W-:-:S04]  /*0260*/  FMUL R2, R2, R3 ;  /* 0x0000000302027220 */ /* 0x000fc80000400000 */
[----:B-----5:R-:W-:-:S04]  /*0270*/  FFMA R8, R8, R2, R11 ;  /* 0x0000000208087223 */ /* 0x020fc8000000000b */
[----:B------:R-:W-:-:S05]  /*0280*/  FADD R2, R8, 3 ;  /* 0x4040000008027421 */ /* 0x000fca0000000000 */
[----:B------:R-:W-:-:S04]  /*0290*/  FSETP.GTU.AND P0, PT, R2, RZ, PT ;  /* 0x000000ff0200720b */ /* 0x000fc80003f0c000 */
[----:B------:R-:W-:Y:S02]  /*02a0*/  FSEL R5, R2, RZ, P0 ;  /* 0x000000ff02057208 */ /* 0x000fe40000000000 */
[----:B------:R-:W0:Y:S02]  /*02b0*/  LDC.64 R2, c[0x0][0x210] ;  /* 0x00008400ff027b82 */ /* 0x000e240000000a00 */
[C---:B------:R-:W-:Y:S02]  /*02c0*/  FSETP.GEU.AND P1, PT, R5.reuse, 6, PT ;  /* 0x40c000000500780b */ /* 0x040fe40003f2e000 */
[----:B------:R-:W-:-:S11]  /*02d0*/  FSETP.NAN.AND P0, PT, R5, R5, PT ;  /* 0x000000050500720b */ /* 0x000fd60003f08000 */
[----:B------:R-:W-:-:S05]  /*02e0*/  @P1 FSEL R5, R5, 6, P0 ;  /* 0x40c0000005051808 */ /* 0x000fca0000000000 */
[----:B------:R-:W-:Y:S01]  /*02f0*/  FMUL R5, R8, R5 ;  /* 0x0000000508057220 */ /* 0x000fe20000400000 */
[----:B0-----:R-:W-:-:S04]  /*0300*/  IMAD.WIDE R2, R0, 0x4, R2 ;  /* 0x0000000400027825 */ /* 0x001fc800078e0202 */
[----:B------:R-:W-:-:S05]  /*0310*/  FMUL R5, R5, 0.16666667163372039795 ;  /* 0x3e2aaaab05057820 */ /* 0x000fca0000400000 */
[----:B------:R-:W-:Y:S01]  /*0320*/  STG.E desc[UR4][R2.64], R5 ;  /* 0x0000000502007986 */ /* 0x000fe2000c101904 */
[----:B------:R-:W-:Y:S05]  /*0330*/  EXIT ;  /* 0x000000000000794d */ /* 0x000fea0003800000 */
.L_x_0:
[----:B------:R-:W-:-:S00]  /*0340*/  BRA `(.L_x_0) ;  /* 0xfffffffc00fc7947 */ /* 0x000fc0000383ffff */
[----:B------:R-:W-:-:S00]  /*0350*/  NOP ;  /* 0x0000000000007918 */ /* 0x000fc00000000000 */
        /* <DEDUP_REMOVED lines=10> */
.L_x_1:


//--------------------- .nv.global.init           --------------------------
	.section	.nv.global.init,"aw",@progbits
.nv.global.init:
	.type		_$_str,@object
	.size		_$_str,(_$_str_$_2 - _$_str)
_$_str:
        /*0000*/ 	.byte	0x5f, 0x5f, 0x43, 0x55, 0x44, 0x41, 0x5f, 0x46, 0x54, 0x5a, 0x00
	.type		_$_str_$_2,@object
	.size		_$_str_$_2,(.L_1 - _$_str_$_2)
_$_str_$_2:
        /*000b*/ 	.byte	0x5f, 0x5f, 0x43, 0x55, 0x44, 0x41, 0x5f, 0x50, 0x52, 0x45, 0x43, 0x5f, 0x53, 0x51, 0x52, 0x54
        /*001b*/ 	.byte	0x00
.L_1:


//--------------------- .nv.constant0.triton_poi_fused__native_batch_norm_legit_no_training_add_div_hardtanh_mul_2 --------------------------
	.section	.nv.constant0.triton_poi_fused__native_batch_norm_legit_no_training_add_div_hardtanh_mul_2,"a",@progbits
	.sectionflags	@""
	.align	4
.nv.constant0.triton_poi_fused__native_batch_norm_legit_no_training_add_div_hardtanh_mul_2:
	.zero		580
